//
// Generated by NVIDIA NVVM Compiler
//
// Compiler Build ID: CL-36424714
// Cuda compilation tools, release 13.0, V13.0.88
// Based on NVVM 20.0.0
//

.version 9.0
.target sm_100
.address_size 64

	// .globl	_Z14XorPopCntAccumPiS_

.visible .entry _Z14XorPopCntAccumPiS_(
	.param .u64 .ptr .align 1 _Z14XorPopCntAccumPiS__param_0,
	.param .u64 .ptr .align 1 _Z14XorPopCntAccumPiS__param_1
)
{
	.reg .pred 	%p<2>;
	.reg .b32 	%r<106>;
	.reg .b64 	%rd<8>;

	ld.param.u64 	%rd2, [_Z14XorPopCntAccumPiS__param_0];
	ld.param.u64 	%rd3, [_Z14XorPopCntAccumPiS__param_1];
	cvta.to.global.u64 	%rd4, %rd3;
	cvta.to.global.u64 	%rd5, %rd2;
	mov.u32 	%r8, %tid.x;
	mul.wide.u32 	%rd6, %r8, 4;
	add.s64 	%rd7, %rd5, %rd6;
	ld.global.u32 	%r1, [%rd7];
	add.s64 	%rd1, %rd4, %rd6;
	ld.global.u32 	%r105, [%rd1];
	mov.b32 	%r104, 0;
$L__BB0_1:
	xor.b32  	%r9, %r105, %r1;
	popc.b32 	%r10, %r9;
	add.s32 	%r11, %r10, %r105;
	xor.b32  	%r12, %r11, %r1;
	popc.b32 	%r13, %r12;
	add.s32 	%r14, %r13, %r11;
	xor.b32  	%r15, %r14, %r1;
	popc.b32 	%r16, %r15;
	add.s32 	%r17, %r16, %r14;
	xor.b32  	%r18, %r17, %r1;
	popc.b32 	%r19, %r18;
	add.s32 	%r20, %r19, %r17;
	xor.b32  	%r21, %r20, %r1;
	popc.b32 	%r22, %r21;
	add.s32 	%r23, %r22, %r20;
	xor.b32  	%r24, %r23, %r1;
	popc.b32 	%r25, %r24;
	add.s32 	%r26, %r25, %r23;
	xor.b32  	%r27, %r26, %r1;
	popc.b32 	%r28, %r27;
	add.s32 	%r29, %r28, %r26;
	xor.b32  	%r30, %r29, %r1;
	popc.b32 	%r31, %r30;
	add.s32 	%r32, %r31, %r29;
	xor.b32  	%r33, %r32, %r1;
	popc.b32 	%r34, %r33;
	add.s32 	%r35, %r34, %r32;
	xor.b32  	%r36, %r35, %r1;
	popc.b32 	%r37, %r36;
	add.s32 	%r38, %r37, %r35;
	xor.b32  	%r39, %r38, %r1;
	popc.b32 	%r40, %r39;
	add.s32 	%r41, %r40, %r38;
	xor.b32  	%r42, %r41, %r1;
	popc.b32 	%r43, %r42;
	add.s32 	%r44, %r43, %r41;
	xor.b32  	%r45, %r44, %r1;
	popc.b32 	%r46, %r45;
	add.s32 	%r47, %r46, %r44;
	xor.b32  	%r48, %r47, %r1;
	popc.b32 	%r49, %r48;
	add.s32 	%r50, %r49, %r47;
	xor.b32  	%r51, %r50, %r1;
	popc.b32 	%r52, %r51;
	add.s32 	%r53, %r52, %r50;
	xor.b32  	%r54, %r53, %r1;
	popc.b32 	%r55, %r54;
	add.s32 	%r56, %r55, %r53;
	xor.b32  	%r57, %r56, %r1;
	popc.b32 	%r58, %r57;
	add.s32 	%r59, %r58, %r56;
	xor.b32  	%r60, %r59, %r1;
	popc.b32 	%r61, %r60;
	add.s32 	%r62, %r61, %r59;
	xor.b32  	%r63, %r62, %r1;
	popc.b32 	%r64, %r63;
	add.s32 	%r65, %r64, %r62;
	xor.b32  	%r66, %r65, %r1;
	popc.b32 	%r67, %r66;
	add.s32 	%r68, %r67, %r65;
	xor.b32  	%r69, %r68, %r1;
	popc.b32 	%r70, %r69;
	add.s32 	%r71, %r70, %r68;
	xor.b32  	%r72, %r71, %r1;
	popc.b32 	%r73, %r72;
	add.s32 	%r74, %r73, %r71;
	xor.b32  	%r75, %r74, %r1;
	popc.b32 	%r76, %r75;
	add.s32 	%r77, %r76, %r74;
	xor.b32  	%r78, %r77, %r1;
	popc.b32 	%r79, %r78;
	add.s32 	%r80, %r79, %r77;
	xor.b32  	%r81, %r80, %r1;
	popc.b32 	%r82, %r81;
	add.s32 	%r83, %r82, %r80;
	xor.b32  	%r84, %r83, %r1;
	popc.b32 	%r85, %r84;
	add.s32 	%r86, %r85, %r83;
	xor.b32  	%r87, %r86, %r1;
	popc.b32 	%r88, %r87;
	add.s32 	%r89, %r88, %r86;
	xor.b32  	%r90, %r89, %r1;
	popc.b32 	%r91, %r90;
	add.s32 	%r92, %r91, %r89;
	xor.b32  	%r93, %r92, %r1;
	popc.b32 	%r94, %r93;
	add.s32 	%r95, %r94, %r92;
	xor.b32  	%r96, %r95, %r1;
	popc.b32 	%r97, %r96;
	add.s32 	%r98, %r97, %r95;
	xor.b32  	%r99, %r98, %r1;
	popc.b32 	%r100, %r99;
	add.s32 	%r101, %r100, %r98;
	xor.b32  	%r102, %r101, %r1;
	popc.b32 	%r103, %r102;
	add.s32 	%r105, %r103, %r101;
	add.s32 	%r104, %r104, 32;
	setp.ne.s32 	%p1, %r104, 16777216;
	@%p1 bra 	$L__BB0_1;
	st.global.u32 	[%rd1], %r105;
	ret;

}


// ===== COMPILED SASS (sm_100) =====

	.target	sm_100

	.elftype	@"ET_EXEC"


//--------------------- .note.nv.tkinfo           --------------------------
	.section	.note.nv.tkinfo,"",@"SHT_NOTE"
	.sectionflags	@"SHF_NOTE_NV_TKINFO"
	.tkinfo
        /*0018*/ 	.word	0x00000002
        /*0030*/ 	.string	""
        /*0030*/ 	.string	"ptxas"
        /*0030*/ 	.string	"Cuda compilation tools, release 13.0, V13.0.88"
        /*0030*/ 	.string	"Build cuda_13.0.r13.0/compiler.36424714_0"
        /*0030*/ 	.string	"-arch sm_100 -m 64 "



//--------------------- .note.nv.cuinfo           --------------------------
	.section	.note.nv.cuinfo,"",@"SHT_NOTE"
	.sectionflags	@"SHF_NOTE_NV_CUINFO"
        /*0018*/ 	.short	0x0002
        /*001a*/ 	.short	0x0064
        /*001c*/ 	.short	0x0082
	.zero		2


//--------------------- .nv.info                  --------------------------
	.section	.nv.info,"",@"SHT_CUDA_INFO"
	.align	4


	//----- nvinfo : EIATTR_REGCOUNT
	.align		4
        /*0000*/ 	.byte	0x04, 0x2f
        /*0002*/ 	.short	(.L_1 - .L_0)
	.align		4
.L_0:
        /*0004*/ 	.word	index@(_Z14XorPopCntAccumPiS_)
        /*0008*/ 	.word	0x0000000d


	//----- nvinfo : EIATTR_FRAME_SIZE
	.align		4
.L_1:
        /*000c*/ 	.byte	0x04, 0x11
        /*000e*/ 	.short	(.L_3 - .L_2)
	.align		4
.L_2:
        /*0010*/ 	.word	index@(_Z14XorPopCntAccumPiS_)
        /*0014*/ 	.word	0x00000000


	//----- nvinfo : EIATTR_MIN_STACK_SIZE
	.align		4
.L_3:
        /*0018*/ 	.byte	0x04, 0x12
        /*001a*/ 	.short	(.L_5 - .L_4)
	.align		4
.L_4:
        /*001c*/ 	.word	index@(_Z14XorPopCntAccumPiS_)
        /*0020*/ 	.word	0x00000000
.L_5:


//--------------------- .nv.compat                --------------------------
	.section	.nv.compat,"",@"SHT_CUDA_COMPAT_INFO"
	.align	4
        /*0000*/ 	.byte	0x02, 0x09, 0x00, 0x00, 0x02, 0x02, 0x01, 0x00, 0x02, 0x05, 0x05, 0x00, 0x03, 0x07, 0x01, 0x01
        /*0010*/ 	.byte	0x02, 0x03, 0x00, 0x00, 0x02, 0x06, 0x01, 0x00, 0x04, 0x0b, 0x08, 0x00, 0x09, 0x00, 0x00, 0x00
        /*0020*/ 	.byte	0x00, 0x00, 0x00, 0x00


//--------------------- .nv.info._Z14XorPopCntAccumPiS_ --------------------------
	.section	.nv.info._Z14XorPopCntAccumPiS_,"",@"SHT_CUDA_INFO"
	.sectionflags	@""
	.align	4


	//----- nvinfo : EIATTR_CUDA_API_VERSION
	.align		4
        /*0000*/ 	.byte	0x04, 0x37
        /*0002*/ 	.short	(.L_7 - .L_6)
.L_6:
        /*0004*/ 	.word	0x00000082


	//----- nvinfo : EIATTR_KPARAM_INFO
	.align		4
.L_7:
        /*0008*/ 	.byte	0x04, 0x17
        /*000a*/ 	.short	(.L_9 - .L_8)
.L_8:
        /*000c*/ 	.word	0x00000000
        /*0010*/ 	.short	0x0001
        /*0012*/ 	.short	0x0008
        /*0014*/ 	.byte	0x00, 0xf5, 0x21, 0x00


	//----- nvinfo : EIATTR_KPARAM_INFO
	.align		4
.L_9:
        /*0018*/ 	.byte	0x04, 0x17
        /*001a*/ 	.short	(.L_11 - .L_10)
.L_10:
        /*001c*/ 	.word	0x00000000
        /*0020*/ 	.short	0x0000
        /*0022*/ 	.short	0x0000
        /*0024*/ 	.byte	0x00, 0xf5, 0x21, 0x00


	//----- nvinfo : EIATTR_SPARSE_MMA_MASK
	.align		4
.L_11:
        /*0028*/ 	.byte	0x03, 0x50
        /*002a*/ 	.short	0x0000


	//----- nvinfo : EIATTR_MAXREG_COUNT
	.align		4
        /*002c*/ 	.byte	0x03, 0x1b
        /*002e*/ 	.short	0x00ff


	//----- nvinfo : EIATTR_MERCURY_ISA_VERSION
	.align		4
        /*0030*/ 	.byte	0x03, 0x5f
        /*0032*/ 	.short	0x0101


	//----- nvinfo : EIATTR_VRC_CTA_INIT_COUNT
	.align		4
        /*0034*/ 	.byte	0x02, 0x4a
	.zero		1
	.zero		1


	//----- nvinfo : EIATTR_EXIT_INSTR_OFFSETS
	.align		4
        /*0038*/ 	.byte	0x04, 0x1c
        /*003a*/ 	.short	(.L_13 - .L_12)


	//   ....[0]....
.L_12:
        /*003c*/ 	.word	0x000006e0


	//----- nvinfo : EIATTR_CBANK_PARAM_SIZE
	.align		4
.L_13:
        /*0040*/ 	.byte	0x03, 0x19
        /*0042*/ 	.short	0x0010


	//----- nvinfo : EIATTR_PARAM_CBANK
	.align		4
        /*0044*/ 	.byte	0x04, 0x0a
        /*0046*/ 	.short	(.L_15 - .L_14)
	.align		4
.L_14:
        /*0048*/ 	.word	index@(.nv.constant0._Z14XorPopCntAccumPiS_)
        /*004c*/ 	.short	0x0380
        /*004e*/ 	.short	0x0010


	//----- nvinfo : EIATTR_SW_WAR
	.align		4
.L_15:
        /*0050*/ 	.byte	0x04, 0x36
        /*0052*/ 	.short	(.L_17 - .L_16)
.L_16:
        /*0054*/ 	.word	0x00000008
.L_17:


//--------------------- .nv.callgraph             --------------------------
	.section	.nv.callgraph,"",@"SHT_CUDA_CALLGRAPH"
	.align	4
	.sectionentsize	8
	.align		4
        /*0000*/ 	.word	0x00000000
	.align		4
        /*0004*/ 	.word	0xffffffff
	.align		4
        /*0008*/ 	.word	0x00000000
	.align		4
        /*000c*/ 	.word	0xfffffffe
	.align		4
        /*0010*/ 	.word	0x00000000
	.align		4
        /*0014*/ 	.word	0xfffffffd
	.align		4
        /*0018*/ 	.word	0x00000000
	.align		4
        /*001c*/ 	.word	0xfffffffc


//--------------------- .text._Z14XorPopCntAccumPiS_ --------------------------
	.section	.text._Z14XorPopCntAccumPiS_,"ax",@progbits
	.align	128
        .global         _Z14XorPopCntAccumPiS_
        .type           _Z14XorPopCntAccumPiS_,@function
        .size           _Z14XorPopCntAccumPiS_,(.L_x_2 - _Z14XorPopCntAccumPiS_)
        .other          _Z14XorPopCntAccumPiS_,@"STO_CUDA_ENTRY STV_DEFAULT"
_Z14XorPopCntAccumPiS_:
.text._Z14XorPopCntAccumPiS_:
[----:B------:R-:W-:Y:S01]  /*0000*/  LDC R1, c[0x0][0x37c] ;  /* 0x0000df00ff017b82 */ /* 0x000fe20000000800 */
[----:B------:R-:W0:Y:S07]  /*0010*/  S2R R7, SR_TID.X ;  /* 0x0000000000077919 */ /* 0x000e2e0000002100 */
[----:B------:R-:W0:Y:S01]  /*0020*/  LDC.64 R4, c[0x0][0x380] ;  /* 0x0000e000ff047b82 */ /* 0x000e220000000a00 */
[----:B------:R-:W1:Y:S07]  /*0030*/  LDCU.64 UR6, c[0x0][0x358] ;  /* 0x00006b00ff0677ac */ /* 0x000e6e0008000a00 */
[----:B------:R-:W2:Y:S01]  /*0040*/  LDC.64 R2, c[0x0][0x388] ;  /* 0x0000e200ff027b82 */ /* 0x000ea20000000a00 */
[----:B0-----:R-:W-:-:S04]  /*0050*/  IMAD.WIDE.U32 R4, R7, 0x4, R4 ;  /* 0x0000000407047825 */ /* 0x001fc800078e0004 */
[----:B--2---:R-:W-:Y:S01]  /*0060*/  IMAD.WIDE.U32 R2, R7, 0x4, R2 ;  /* 0x0000000407027825 */ /* 0x004fe200078e0002 */
[----:B-1----:R0:W5:Y:S04]  /*0070*/  LDG.E R0, desc[UR6][R4.64] ;  /* 0x0000000604007981 */ /* 0x002168000c1e1900 */
[----:B------:R0:W5:Y:S01]  /*0080*/  LDG.E R7, desc[UR6][R2.64] ;  /* 0x0000000602077981 */ /* 0x000162000c1e1900 */
[----:B------:R-:W-:-:S05]  /*0090*/  UMOV UR4, URZ ;  /* 0x000000ff00047c82 */ /* 0x000fca0008000000 */
.L_x_0:
[----:B0----5:R-:W-:Y:S01]  /*00a0*/  LOP3.LUT R4, R7, R0, RZ, 0x3c, !PT ;  /* 0x0000000007047212 */ /* 0x021fe200078e3cff */
[----:B------:R-:W-:-:S04]  /*00b0*/  UIADD3 UR4, UPT, UPT, UR4, 0x20, URZ ;  /* 0x0000002004047890 */ /* 0x000fc8000fffe0ff */
[----:B------:R-:W-:Y:S01]  /*00c0*/  UISETP.NE.AND UP0, UPT, UR4, 0x1000000, UPT ;  /* 0x010000000400788c */ /* 0x000fe2000bf05270 */
[----:B------:R-:W0:Y:S02]  /*00d0*/  POPC R4, R4 ;  /* 0x0000000400047309 */ /* 0x000e240000000000 */
[----:B0-----:R-:W-:-:S05]  /*00e0*/  IMAD.IADD R7, R4, 0x1, R7 ;  /* 0x0000000104077824 */ /* 0x001fca00078e0207 */
[----:B------:R-:W-:-:S04]  /*00f0*/  LOP3.LUT R5, R7, R0, RZ, 0x3c, !PT ;  /* 0x0000000007057212 */ /* 0x000fc800078e3cff */
[----:B------:R-:W0:Y:S02]  /*0100*/  POPC R6, R5 ;  /* 0x0000000500067309 */ /* 0x000e240000000000 */
[----:B0-----:R-:W-:-:S05]  /*0110*/  IMAD.IADD R7, R7, 0x1, R6 ;  /* 0x0000000107077824 */ /* 0x001fca00078e0206 */
[----:B------:R-:W-:-:S06]  /*0120*/  LOP3.LUT R6, R7, R0, RZ, 0x3c, !PT ;  /* 0x0000000007067212 */ /* 0x000fcc00078e3cff */
        /* <DEDUP_REMOVED lines=43> */
[----:B0-----:R-:W-:-:S04]  /*03e0*/  IADD3 R7, PT, PT, R7, R4, RZ ;  /* 0x0000000407077210 */ /* 0x001fc80007ffe0ff */
        /* <DEDUP_REMOVED lines=26> */
[----:B0-----:R-:W-:-:S04]  /*0590*/  IADD3 R7, PT, PT, R7, R10, RZ ;  /* 0x0000000a07077210 */ /* 0x001fc80007ffe0ff */
        /* <DEDUP_REMOVED lines=17> */
[----:B0-----:R-:W-:Y:S01]  /*06b0*/  IMAD.IADD R7, R7, 0x1, R8 ;  /* 0x0000000107077824 */ /* 0x001fe200078e0208 */
[----:B------:R-:W-:Y:S06]  /*06c0*/  BRA.U UP0, `(.L_x_0) ;  /* 0xfffffff900747547 */ /* 0x000fec000b83ffff */
[----:B------:R-:W-:Y:S01]  /*06d0*/  STG.E desc[UR6][R2.64], R7 ;  /* 0x0000000702007986 */ /* 0x000fe2000c101906 */
[----:B------:R-:W-:Y:S05]  /*06e0*/  EXIT ;  /* 0x000000000000794d */ /* 0x000fea0003800000 */
.L_x_1:
[----:B------:R-:W-:-:S00]  /*06f0*/  BRA `(.L_x_1) ;  /* 0xfffffffc00fc7947 */ /* 0x000fc0000383ffff */
[----:B------:R-:W-:-:S00]  /*0700*/  NOP ;  /* 0x0000000000007918 */ /* 0x000fc00000000000 */
[----:B------:R-:W-:-:S00]  /*0710*/  NOP ;  /* 0x0000000000007918 */ /* 0x000fc00000000000 */
[----:B------:R-:W-:-:S00]  /*0720*/  NOP ;  /* 0x0000000000007918 */ /* 0x000fc00000000000 */
[----:B------:R-:W-:-:S00]  /*0730*/  NOP ;  /* 0x0000000000007918 */ /* 0x000fc00000000000 */
[----:B------:R-:W-:-:S00]  /*0740*/  NOP ;  /* 0x0000000000007918 */ /* 0x000fc00000000000 */
[----:B------:R-:W-:-:S00]  /*0750*/  NOP ;  /* 0x0000000000007918 */ /* 0x000fc00000000000 */
[----:B------:R-:W-:-:S00]  /*0760*/  NOP ;  /* 0x0000000000007918 */ /* 0x000fc00000000000 */
[----:B------:R-:W-:-:S00]  /*0770*/  NOP ;  /* 0x0000000000007918 */ /* 0x000fc00000000000 */
.L_x_2:


//--------------------- .nv.shared.reserved.0     --------------------------
	.section	.nv.shared.reserved.0,"aw",@nobits
	.weak		__nv_reservedSMEM_offset_0_alias
	.size		__nv_reservedSMEM_offset_0_alias, 0, 64
	.other		__nv_reservedSMEM_offset_0_alias,@"STO_CUDA_RESERVED_SHARED STV_DEFAULT"
__nv_reservedSMEM_offset_0_alias:
	.zero		0
	.zero		64


//--------------------- .nv.constant0._Z14XorPopCntAccumPiS_ --------------------------
	.section	.nv.constant0._Z14XorPopCntAccumPiS_,"a",@progbits
	.sectionflags	@""
	.align	4
.nv.constant0._Z14XorPopCntAccumPiS_:
	.zero		912


//--------------------- SYMBOLS --------------------------

	.type		.nv.reservedSmem.offset0,@object
	.size		.nv.reservedSmem.offset0,0x4
